	.headerflags	@"EF_CUDA_TEXMODE_UNIFIED EF_CUDA_64BIT_ADDRESS EF_CUDA_ACCELERATORS EF_CUDA_SM90 EF_CUDA_VIRTUAL_SM(EF_CUDA_SM90)"
	.elftype	@"ET_EXEC"


//--------------------- .nv.info                  --------------------------
	.section	.nv.info,"",@"SHT_CUDA_INFO"
	.align	4


	//----- nvinfo : EIATTR_REGCOUNT
	.align		4
        /*0000*/ 	.byte	0x04, 0x2f
        /*0002*/ 	.short	(.L_3 - .L_2)
	.align		4
.L_2:
        /*0004*/ 	.word	index@(triton_poi_fused__native_batch_norm_legit_no_training_relu_46)
        /*0008*/ 	.word	0x00000012


	//----- nvinfo : EIATTR_MIN_STACK_SIZE
	.align		4
.L_3:
        /*000c*/ 	.byte	0x04, 0x12
        /*000e*/ 	.short	(.L_5 - .L_4)
	.align		4
.L_4:
        /*0010*/ 	.word	index@(triton_poi_fused__native_batch_norm_legit_no_training_relu_46)
        /*0014*/ 	.word	0x00000000


	//----- nvinfo : EIATTR_FRAME_SIZE
	.align		4
.L_5:
        /*0018*/ 	.byte	0x04, 0x11
        /*001a*/ 	.short	(.L_7 - .L_6)
	.align		4
.L_6:
        /*001c*/ 	.word	index@(triton_poi_fused__native_batch_norm_legit_no_training_relu_46)
        /*0020*/ 	.word	0x00000000


	//----- nvinfo : EIATTR_MIN_STACK_SIZE
	.align		4
.L_7:
        /*0024*/ 	.byte	0x04, 0x12
        /*0026*/ 	.short	(.L_9 - .L_8)
	.align		4
.L_8:
        /*0028*/ 	.word	index@(triton_poi_fused__native_batch_norm_legit_no_training_relu_46)
        /*002c*/ 	.word	0x00000000
.L_9:


//--------------------- .nv.info.triton_poi_fused__native_batch_norm_legit_no_training_relu_46 --------------------------
	.section	.nv.info.triton_poi_fused__native_batch_norm_legit_no_training_relu_46,"",@"SHT_CUDA_INFO"
	.sectionflags	@""
	.align	4


	//----- nvinfo : EIATTR_CUDA_API_VERSION
	.align		4
        /*0000*/ 	.byte	0x04, 0x37
        /*0002*/ 	.short	(.L_11 - .L_10)
.L_10:
        /*0004*/ 	.word	0x0000007c


	//----- nvinfo : EIATTR_KPARAM_INFO
	.align		4
.L_11:
        /*0008*/ 	.byte	0x04, 0x17
        /*000a*/ 	.short	(.L_13 - .L_12)
.L_12:
        /*000c*/ 	.word	0x00000000
        /*0010*/ 	.short	0x0006
        /*0012*/ 	.short	0x0030
        /*0014*/ 	.byte	0x00, 0xf0, 0x11, 0x00


	//----- nvinfo : EIATTR_KPARAM_INFO
	.align		4
.L_13:
        /*0018*/ 	.byte	0x04, 0x17
        /*001a*/ 	.short	(.L_15 - .L_14)
.L_14:
        /*001c*/ 	.word	0x00000000
        /*0020*/ 	.short	0x0005
        /*0022*/ 	.short	0x0028
        /*0024*/ 	.byte	0x00, 0xf4, 0x21, 0x00


	//----- nvinfo : EIATTR_KPARAM_INFO
	.align		4
.L_15:
        /*0028*/ 	.byte	0x04, 0x17
        /*002a*/ 	.short	(.L_17 - .L_16)
.L_16:
        /*002c*/ 	.word	0x00000000
        /*0030*/ 	.short	0x0004
        /*0032*/ 	.short	0x0020
        /*0034*/ 	.byte	0x00, 0xf4, 0x21, 0x00


	//----- nvinfo : EIATTR_KPARAM_INFO
	.align		4
.L_17:
        /*0038*/ 	.byte	0x04, 0x17
        /*003a*/ 	.short	(.L_19 - .L_18)
.L_18:
        /*003c*/ 	.word	0x00000000
        /*0040*/ 	.short	0x0003
        /*0042*/ 	.short	0x0018
        /*0044*/ 	.byte	0x00, 0xf4, 0x21, 0x00


	//----- nvinfo : EIATTR_KPARAM_INFO
	.align		4
.L_19:
        /*0048*/ 	.byte	0x04, 0x17
        /*004a*/ 	.short	(.L_21 - .L_20)
.L_20:
        /*004c*/ 	.word	0x00000000
        /*0050*/ 	.short	0x0002
        /*0052*/ 	.short	0x0010
        /*0054*/ 	.byte	0x00, 0xf4, 0x21, 0x00


	//----- nvinfo : EIATTR_KPARAM_INFO
	.align		4
.L_21:
        /*0058*/ 	.byte	0x04, 0x17
        /*005a*/ 	.short	(.L_23 - .L_22)
.L_22:
        /*005c*/ 	.word	0x00000000
        /*0060*/ 	.short	0x0001
        /*0062*/ 	.short	0x0008
        /*0064*/ 	.byte	0x00, 0xf4, 0x21, 0x00


	//----- nvinfo : EIATTR_KPARAM_INFO
	.align		4
.L_23:
        /*0068*/ 	.byte	0x04, 0x17
        /*006a*/ 	.short	(.L_25 - .L_24)
.L_24:
        /*006c*/ 	.word	0x00000000
        /*0070*/ 	.short	0x0000
        /*0072*/ 	.short	0x0000
        /*0074*/ 	.byte	0x00, 0xf4, 0x21, 0x00


	//----- nvinfo : EIATTR_SPARSE_MMA_MASK
	.align		4
.L_25:
        /*0078*/ 	.byte	0x03, 0x50
        /*007a*/ 	.short	0x0000


	//----- nvinfo : EIATTR_MAXREG_COUNT
	.align		4
        /*007c*/ 	.byte	0x03, 0x1b
        /*007e*/ 	.short	0x00ff


	//----- nvinfo : EIATTR_EXIT_INSTR_OFFSETS
	.align		4
        /*0080*/ 	.byte	0x04, 0x1c
        /*0082*/ 	.short	(.L_27 - .L_26)


	//   ....[0]....
.L_26:
        /*0084*/ 	.word	0x000003c0


	//----- nvinfo : EIATTR_REQNTID
	.align		4
.L_27:
        /*0088*/ 	.byte	0x04, 0x10
        /*008a*/ 	.short	(.L_29 - .L_28)
.L_28:
        /*008c*/ 	.word	0x00000100
        /*0090*/ 	.word	0x00000001
        /*0094*/ 	.word	0x00000001


	//----- nvinfo : EIATTR_CBANK_PARAM_SIZE
	.align		4
.L_29:
        /*0098*/ 	.byte	0x03, 0x19
        /*009a*/ 	.short	0x0034


	//----- nvinfo : EIATTR_PARAM_CBANK
	.align		4
        /*009c*/ 	.byte	0x04, 0x0a
        /*009e*/ 	.short	(.L_31 - .L_30)
	.align		4
.L_30:
        /*00a0*/ 	.word	index@(.nv.constant0.triton_poi_fused__native_batch_norm_legit_no_training_relu_46)
        /*00a4*/ 	.short	0x0210
        /*00a6*/ 	.short	0x0034


	//----- nvinfo : EIATTR_SW_WAR
	.align		4
.L_31:
        /*00a8*/ 	.byte	0x04, 0x36
        /*00aa*/ 	.short	(.L_33 - .L_32)
.L_32:
        /*00ac*/ 	.word	0x00000008
.L_33:


//--------------------- .nv.callgraph             --------------------------
	.section	.nv.callgraph,"",@"SHT_CUDA_CALLGRAPH"
	.align	4
	.sectionentsize	8
	.align		4
        /*0000*/ 	.word	0x00000000
	.align		4
        /*0004*/ 	.word	0xffffffff
	.align		4
        /*0008*/ 	.word	0x00000000
	.align		4
        /*000c*/ 	.word	0xfffffffe
	.align		4
        /*0010*/ 	.word	0x00000000
	.align		4
        /*0014*/ 	.word	0xfffffffd
	.align		4
        /*0018*/ 	.word	0x00000000
	.align		4
        /*001c*/ 	.word	0xfffffffc


//--------------------- .nv.constant4             --------------------------
	.section	.nv.constant4,"a",@progbits
	.align	8
	.align		8
.nv.constant4:
        /*0000*/ 	.dword	_$_str
	.align		8
        /*0008*/ 	.dword	_$_str_$_2


//--------------------- .text.triton_poi_fused__native_batch_norm_legit_no_training_relu_46 --------------------------
	.section	.text.triton_poi_fused__native_batch_norm_legit_no_training_relu_46,"ax",@progbits
	.align	128
        .global         triton_poi_fused__native_batch_norm_legit_no_training_relu_46
        .type           triton_poi_fused__native_batch_norm_legit_no_training_relu_46,@function
        .size           triton_poi_fused__native_batch_norm_legit_no_training_relu_46,(.L_x_1 - triton_poi_fused__native_batch_norm_legit_no_training_relu_46)
        .other          triton_poi_fused__native_batch_norm_legit_no_training_relu_46,@"STO_CUDA_ENTRY STV_DEFAULT"
triton_poi_fused__native_batch_norm_legit_no_training_relu_46:
.text.triton_poi_fused__native_batch_norm_legit_no_training_relu_46:
[----:B------:R-:W-:Y:S01]  /*0000*/  LDC R1, c[0x0][0x28] ;  /* 0x00000a00ff017b82 */ /* 0x000fe20000000800 */
[----:B------:R-:W1:Y:S07]  /*0010*/  S2R R0, SR_TID.X ;  /* 0x0000000000007919 */ /* 0x000e6e0000002100 */
[----:B------:R-:W2:Y:S01]  /*0020*/  LDC.64 R2, c[0x0][0x220] ;  /* 0x00008800ff027b82 */ /* 0x000ea20000000a00 */
[----:B------:R-:W-:Y:S01]  /*0030*/  ULDC.64 UR4, c[0x0][0x208] ;  /* 0x0000820000047ab9 */ /* 0x000fe20000000a00 */
[----:B------:R-:W3:Y:S06]  /*0040*/  S2R R5, SR_CTAID.X ;  /* 0x0000000000057919 */ /* 0x000eec0000002500 */
[----:B------:R-:W4:Y:S08]  /*0050*/  LDC.64 R6, c[0x0][0x218] ;  /* 0x00008600ff067b82 */ /* 0x000f300000000a00 */
[----:B------:R-:W5:Y:S08]  /*0060*/  LDC.64 R8, c[0x0][0x228] ;  /* 0x00008a00ff087b82 */ /* 0x000f700000000a00 */
[----:B------:R-:W5:Y:S01]  /*0070*/  LDC.64 R10, c[0x0][0x230] ;  /* 0x00008c00ff0a7b82 */ /* 0x000f620000000a00 */
[----:B-1----:R-:W-:-:S04]  /*0080*/  SHF.L.U32 R0, R0, 0x1, RZ ;  /* 0x0000000100007819 */ /* 0x002fc800000006ff */
[----:B------:R-:W-:-:S04]  /*0090*/  LOP3.LUT R0, R0, 0x1fe, RZ, 0xc0, !PT ;  /* 0x000001fe00007812 */ /* 0x000fc800078ec0ff */
[----:B---3--:R-:W-:-:S05]  /*00a0*/  LEA R0, R5, R0, 0x9 ;  /* 0x0000000005007211 */ /* 0x008fca00078e48ff */
[----:B------:R-:W-:-:S05]  /*00b0*/  IMAD.HI R4, R0, 0x2aaaaaab, RZ ;  /* 0x2aaaaaab00047827 */ /* 0x000fca00078e02ff */
[----:B------:R-:W-:-:S04]  /*00c0*/  SHF.R.U32.HI R5, RZ, 0x1f, R4 ;  /* 0x0000001fff057819 */ /* 0x000fc80000011604 */
[----:B------:R-:W-:-:S05]  /*00d0*/  LEA.HI R5, R4, R5, RZ, 0x1a ;  /* 0x0000000504057211 */ /* 0x000fca00078fd0ff */
[----:B------:R-:W-:Y:S02]  /*00e0*/  IMAD R13, R5, -0x180, R0 ;  /* 0xfffffe80050d7824 */ /* 0x000fe400078e0200 */
[----:B------:R-:W1:Y:S02]  /*00f0*/  LDC.64 R4, c[0x0][0x210] ;  /* 0x00008400ff047b82 */ /* 0x000e640000000a00 */
[----:B--2---:R-:W-:-:S06]  /*0100*/  IMAD.WIDE R2, R13, 0x4, R2 ;  /* 0x000000040d027825 */ /* 0x004fcc00078e0202 */
[----:B------:R-:W2:Y:S01]  /*0110*/  LDG.E.EL.64 R2, desc[UR4][R2.64] ;  /* 0x0000000402027981 */ /* 0x000ea2000c2e1b00 */
[----:B----4-:R-:W-:-:S04]  /*0120*/  IMAD.WIDE R6, R13, 0x4, R6 ;  /* 0x000000040d067825 */ /* 0x010fc800078e0206 */
[C---:B-----5:R-:W-:Y:S02]  /*0130*/  IMAD.WIDE R8, R13.reuse, 0x4, R8 ;  /* 0x000000040d087825 */ /* 0x060fe400078e0208 */
[----:B------:R-:W3:Y:S02]  /*0140*/  LDG.E.EL.64 R6, desc[UR4][R6.64] ;  /* 0x0000000406067981 */ /* 0x000ee4000c2e1b00 */
[----:B0-----:R-:W-:Y:S02]  /*0150*/  IMAD.WIDE R10, R13, 0x4, R10 ;  /* 0x000000040d0a7825 */ /* 0x001fe400078e020a */
[----:B------:R-:W4:Y:S04]  /*0160*/  LDG.E.EL.64 R8, desc[UR4][R8.64] ;  /* 0x0000000408087981 */ /* 0x000f28000c2e1b00 */
[----:B------:R-:W4:Y:S01]  /*0170*/  LDG.E.EL.64 R10, desc[UR4][R10.64] ;  /* 0x000000040a0a7981 */ /* 0x000f22000c2e1b00 */
[----:B-1----:R-:W-:-:S06]  /*0180*/  IMAD.WIDE R4, R0, 0x4, R4 ;  /* 0x0000000400047825 */ /* 0x002fcc00078e0204 */
[----:B------:R-:W3:Y:S01]  /*0190*/  LDG.E.64 R4, desc[UR4][R4.64] ;  /* 0x0000000404047981 */ /* 0x000ee2000c1e1b00 */
[----:B------:R-:W-:Y:S01]  /*01a0*/  HFMA2.MMA R14, -RZ, RZ, 1.625, 0 ;  /* 0x3e800000ff0e7435 */ /* 0x000fe200000001ff */
[----:B--2---:R-:W-:Y:S01]  /*01b0*/  FADD R2, R2, 0.0010000000474974513054 ;  /* 0x3a83126f02027421 */ /* 0x004fe20000000000 */
[----:B------:R-:W-:-:S03]  /*01c0*/  FADD R3, R3, 0.0010000000474974513054 ;  /* 0x3a83126f03037421 */ /* 0x000fc60000000000 */
[----:B------:R-:W0:Y:S08]  /*01d0*/  MUFU.SQRT R12, R2 ;  /* 0x00000002000c7308 */ /* 0x000e300000002000 */
[----:B------:R1:W2:Y:S01]  /*01e0*/  MUFU.SQRT R13, R3 ;  /* 0x00000003000d7308 */ /* 0x0002a20000002000 */
[C---:B0-----:R-:W-:Y:S02]  /*01f0*/  FSETP.GT.AND P0, PT, R12.reuse, 8.50705917302346158658e+37, PT ;  /* 0x7e8000000c00780b */ /* 0x041fe40003f04000 */
[----:B------:R-:W-:Y:S01]  /*0200*/  FSETP.GEU.AND P2, PT, R12, 1.175494350822287508e-38, PT ;  /* 0x008000000c00780b */ /* 0x000fe20003f4e000 */
[----:B-1----:R-:W0:Y:S01]  /*0210*/  LDC.64 R2, c[0x0][0x238] ;  /* 0x00008e00ff027b82 */ /* 0x002e220000000a00 */
[----:B--2---:R-:W-:-:S02]  /*0220*/  FSETP.GT.AND P1, PT, R13, 8.50705917302346158658e+37, PT ;  /* 0x7e8000000d00780b */ /* 0x004fc40003f24000 */
[----:B------:R-:W-:-:S07]  /*0230*/  FSETP.GEU.AND P3, PT, R13, 1.175494350822287508e-38, PT ;  /* 0x008000000d00780b */ /* 0x000fce0003f6e000 */
[----:B------:R-:W-:-:S04]  /*0240*/  @P0 FMUL R12, R12, 0.25 ;  /* 0x3e8000000c0c0820 */ /* 0x000fc80000400000 */
[----:B------:R-:W-:Y:S01]  /*0250*/  @!P2 FMUL R12, R12, 16777216 ;  /* 0x4b8000000c0ca820 */ /* 0x000fe20000400000 */
[----:B------:R-:W-:-:S04]  /*0260*/  @P1 FMUL R13, R13, 0.25 ;  /* 0x3e8000000d0d1820 */ /* 0x000fc80000400000 */
[----:B------:R-:W-:Y:S01]  /*0270*/  @!P3 FMUL R13, R13, 16777216 ;  /* 0x4b8000000d0db820 */ /* 0x000fe20000400000 */
[----:B------:R-:W1:Y:S01]  /*0280*/  MUFU.RCP R12, R12 ;  /* 0x0000000c000c7308 */ /* 0x000e620000001000 */
[----:B------:R-:W-:-:S07]  /*0290*/  FSEL R15, R14, 1, P0 ;  /* 0x3f8000000e0f7808 */ /* 0x000fce0000000000 */
[----:B------:R-:W2:Y:S01]  /*02a0*/  MUFU.RCP R13, R13 ;  /* 0x0000000d000d7308 */ /* 0x000ea20000001000 */
[----:B------:R-:W-:Y:S01]  /*02b0*/  FSEL R14, R14, 1, P1 ;  /* 0x3f8000000e0e7808 */ /* 0x000fe20000800000 */
[----:B------:R-:W-:-:S04]  /*02c0*/  @!P2 FMUL R15, R15, 16777216 ;  /* 0x4b8000000f0fa820 */ /* 0x000fc80000400000 */
[----:B------:R-:W-:Y:S01]  /*02d0*/  @!P3 FMUL R14, R14, 16777216 ;  /* 0x4b8000000e0eb820 */ /* 0x000fe20000400000 */
[----:B---3--:R-:W-:Y:S01]  /*02e0*/  FADD R5, R5, -R7 ;  /* 0x8000000705057221 */ /* 0x008fe20000000000 */
[----:B------:R-:W-:Y:S01]  /*02f0*/  FADD R4, R4, -R6 ;  /* 0x8000000604047221 */ /* 0x000fe20000000000 */
[----:B-1----:R-:W-:Y:S01]  /*0300*/  FMUL R15, R12, R15 ;  /* 0x0000000f0c0f7220 */ /* 0x002fe20000400000 */
[----:B--2---:R-:W-:-:S03]  /*0310*/  FMUL R14, R13, R14 ;  /* 0x0000000e0d0e7220 */ /* 0x004fc60000400000 */
[----:B------:R-:W-:Y:S01]  /*0320*/  FMUL R15, R4, R15 ;  /* 0x0000000f040f7220 */ /* 0x000fe20000400000 */
[----:B------:R-:W-:-:S03]  /*0330*/  FMUL R14, R5, R14 ;  /* 0x0000000e050e7220 */ /* 0x000fc60000400000 */
[----:B----4-:R-:W-:Y:S01]  /*0340*/  FFMA R8, R8, R15, R10 ;  /* 0x0000000f08087223 */ /* 0x010fe2000000000a */
[----:B------:R-:W-:-:S04]  /*0350*/  FFMA R9, R9, R14, R11 ;  /* 0x0000000e09097223 */ /* 0x000fc8000000000b */
[----:B------:R-:W-:Y:S02]  /*0360*/  FSETP.GEU.AND P0, PT, R8, RZ, PT ;  /* 0x000000ff0800720b */ /* 0x000fe40003f0e000 */
[C---:B------:R-:W-:Y:S01]  /*0370*/  FSETP.GEU.AND P1, PT, R9.reuse, RZ, PT ;  /* 0x000000ff0900720b */ /* 0x040fe20003f2e000 */
[----:B0-----:R-:W-:Y:S01]  /*0380*/  IMAD.WIDE R2, R0, 0x4, R2 ;  /* 0x0000000400027825 */ /* 0x001fe200078e0202 */
[----:B------:R-:W-:Y:S02]  /*0390*/  FSEL R8, R8, RZ, P0 ;  /* 0x000000ff08087208 */ /* 0x000fe40000000000 */
[----:B------:R-:W-:-:S05]  /*03a0*/  FSEL R9, R9, RZ, P1 ;  /* 0x000000ff09097208 */ /* 0x000fca0000800000 */
[----:B------:R-:W-:Y:S01]  /*03b0*/  STG.E.64 desc[UR4][R2.64], R8 ;  /* 0x0000000802007986 */ /* 0x000fe2000c101b04 */
[----:B------:R-:W-:Y:S05]  /*03c0*/  EXIT ;  /* 0x000000000000794d */ /* 0x000fea0003800000 */
.L_x_0:
[----:B------:R-:W-:-:S00]  /*03d0*/  BRA `(.L_x_0) ;  /* 0xfffffffc00fc7947 */ /* 0x000fc0000383ffff */
[----:B------:R-:W-:-:S00]  /*03e0*/  NOP ;  /* 0x0000000000007918 */ /* 0x000fc00000000000 */
        /* <DEDUP_REMOVED lines=9> */
.L_x_1:


//--------------------- .nv.global.init           --------------------------
	.section	.nv.global.init,"aw",@progbits
.nv.global.init:
	.type		_$_str,@object
	.size		_$_str,(_$_str_$_2 - _$_str)
_$_str:
        /*0000*/ 	.byte	0x5f, 0x5f, 0x43, 0x55, 0x44, 0x41, 0x5f, 0x46, 0x54, 0x5a, 0x00
	.type		_$_str_$_2,@object
	.size		_$_str_$_2,(.L_1 - _$_str_$_2)
_$_str_$_2:
        /*000b*/ 	.byte	0x5f, 0x5f, 0x43, 0x55, 0x44, 0x41, 0x5f, 0x50, 0x52, 0x45, 0x43, 0x5f, 0x53, 0x51, 0x52, 0x54
        /*001b*/ 	.byte	0x00
.L_1:


//--------------------- .nv.constant0.triton_poi_fused__native_batch_norm_legit_no_training_relu_46 --------------------------
	.section	.nv.constant0.triton_poi_fused__native_batch_norm_legit_no_training_relu_46,"a",@progbits
	.sectionflags	@""
	.align	4
.nv.constant0.triton_poi_fused__native_batch_norm_legit_no_training_relu_46:
	.zero		580
